//
// Generated by NVIDIA NVVM Compiler
//
// Compiler Build ID: CL-36424714
// Cuda compilation tools, release 13.0, V13.0.88
// Based on NVVM 20.0.0
//

.version 9.0
.target sm_100
.address_size 64

	// .globl	_Z12searchLetterPcS_S_Pii

.visible .entry _Z12searchLetterPcS_S_Pii(
	.param .u64 .ptr .align 1 _Z12searchLetterPcS_S_Pii_param_0,
	.param .u64 .ptr .align 1 _Z12searchLetterPcS_S_Pii_param_1,
	.param .u64 .ptr .align 1 _Z12searchLetterPcS_S_Pii_param_2,
	.param .u64 .ptr .align 1 _Z12searchLetterPcS_S_Pii_param_3,
	.param .u32 _Z12searchLetterPcS_S_Pii_param_4
)
{
	.reg .pred 	%p<5>;
	.reg .b16 	%rs<4>;
	.reg .b32 	%r<21>;
	.reg .b64 	%rd<17>;

	ld.param.u64 	%rd4, [_Z12searchLetterPcS_S_Pii_param_0];
	ld.param.u64 	%rd5, [_Z12searchLetterPcS_S_Pii_param_1];
	ld.param.u64 	%rd6, [_Z12searchLetterPcS_S_Pii_param_2];
	ld.param.u64 	%rd7, [_Z12searchLetterPcS_S_Pii_param_3];
	ld.param.u32 	%r7, [_Z12searchLetterPcS_S_Pii_param_4];
	cvta.to.global.u64 	%rd1, %rd7;
	cvta.to.global.u64 	%rd8, %rd5;
	cvta.to.global.u64 	%rd9, %rd6;
	mov.u32 	%r8, %ctaid.x;
	mov.u32 	%r9, %ntid.x;
	mov.u32 	%r10, %tid.x;
	mad.lo.s32 	%r1, %r8, %r9, %r10;
	ld.global.u8 	%rs1, [%rd9];
	cvt.s64.s32 	%rd10, %r1;
	add.s64 	%rd2, %rd8, %rd10;
	ld.global.u8 	%rs2, [%rd2];
	setp.ne.s16 	%p1, %rs1, %rs2;
	mul.wide.s32 	%rd11, %r1, 4;
	add.s64 	%rd3, %rd1, %rd11;
	@%p1 bra 	$L__BB0_2;
	cvta.to.global.u64 	%rd13, %rd4;
	mov.b32 	%r12, 1;
	st.global.u32 	[%rd3], %r12;
	ld.global.u8 	%rs3, [%rd2];
	add.s64 	%rd14, %rd13, %rd10;
	st.global.u8 	[%rd14], %rs3;
	bra.uni 	$L__BB0_3;
$L__BB0_2:
	mov.b32 	%r11, 0;
	st.global.u32 	[%rd3], %r11;
$L__BB0_3:
	bar.sync 	0;
	add.s32 	%r19, %r1, 1;
	setp.ge.s32 	%p2, %r19, %r7;
	@%p2 bra 	$L__BB0_8;
	mov.b32 	%r20, 1;
$L__BB0_5:
	shl.b32 	%r20, %r20, 1;
	add.s32 	%r14, %r20, -1;
	and.b32  	%r15, %r14, %r1;
	setp.ne.s32 	%p3, %r15, 0;
	@%p3 bra 	$L__BB0_7;
	mul.wide.s32 	%rd15, %r19, 4;
	add.s64 	%rd16, %rd1, %rd15;
	ld.global.u32 	%r16, [%rd16];
	ld.global.u32 	%r17, [%rd3];
	add.s32 	%r18, %r17, %r16;
	st.global.u32 	[%rd3], %r18;
$L__BB0_7:
	bar.sync 	0;
	add.s32 	%r19, %r20, %r1;
	setp.lt.s32 	%p4, %r19, %r7;
	@%p4 bra 	$L__BB0_5;
$L__BB0_8:
	ret;

}


// ===== COMPILED SASS (sm_100) =====

	.target	sm_100

	.elftype	@"ET_EXEC"


//--------------------- .note.nv.tkinfo           --------------------------
	.section	.note.nv.tkinfo,"",@"SHT_NOTE"
	.sectionflags	@"SHF_NOTE_NV_TKINFO"
	.tkinfo
        /*0018*/ 	.word	0x00000002
        /*0030*/ 	.string	""
        /*0030*/ 	.string	"ptxas"
        /*0030*/ 	.string	"Cuda compilation tools, release 13.0, V13.0.88"
        /*0030*/ 	.string	"Build cuda_13.0.r13.0/compiler.36424714_0"
        /*0030*/ 	.string	"-arch sm_100 -m 64 "



//--------------------- .note.nv.cuinfo           --------------------------
	.section	.note.nv.cuinfo,"",@"SHT_NOTE"
	.sectionflags	@"SHF_NOTE_NV_CUINFO"
        /*0018*/ 	.short	0x0002
        /*001a*/ 	.short	0x0064
        /*001c*/ 	.short	0x0082
	.zero		2


//--------------------- .nv.info                  --------------------------
	.section	.nv.info,"",@"SHT_CUDA_INFO"
	.align	4


	//----- nvinfo : EIATTR_REGCOUNT
	.align		4
        /*0000*/ 	.byte	0x04, 0x2f
        /*0002*/ 	.short	(.L_1 - .L_0)
	.align		4
.L_0:
        /*0004*/ 	.word	index@(_Z12searchLetterPcS_S_Pii)
        /*0008*/ 	.word	0x0000000e


	//----- nvinfo : EIATTR_FRAME_SIZE
	.align		4
.L_1:
        /*000c*/ 	.byte	0x04, 0x11
        /*000e*/ 	.short	(.L_3 - .L_2)
	.align		4
.L_2:
        /*0010*/ 	.word	index@(_Z12searchLetterPcS_S_Pii)
        /*0014*/ 	.word	0x00000000


	//----- nvinfo : EIATTR_MIN_STACK_SIZE
	.align		4
.L_3:
        /*0018*/ 	.byte	0x04, 0x12
        /*001a*/ 	.short	(.L_5 - .L_4)
	.align		4
.L_4:
        /*001c*/ 	.word	index@(_Z12searchLetterPcS_S_Pii)
        /*0020*/ 	.word	0x00000000
.L_5:


//--------------------- .nv.compat                --------------------------
	.section	.nv.compat,"",@"SHT_CUDA_COMPAT_INFO"
	.align	4
        /*0000*/ 	.byte	0x02, 0x09, 0x00, 0x00, 0x02, 0x02, 0x01, 0x00, 0x02, 0x05, 0x05, 0x00, 0x03, 0x07, 0x01, 0x01
        /*0010*/ 	.byte	0x02, 0x03, 0x00, 0x00, 0x02, 0x06, 0x01, 0x00, 0x04, 0x0b, 0x08, 0x00, 0x09, 0x00, 0x00, 0x00
        /*0020*/ 	.byte	0x00, 0x00, 0x00, 0x00


//--------------------- .nv.info._Z12searchLetterPcS_S_Pii --------------------------
	.section	.nv.info._Z12searchLetterPcS_S_Pii,"",@"SHT_CUDA_INFO"
	.sectionflags	@""
	.align	4


	//----- nvinfo : EIATTR_CUDA_API_VERSION
	.align		4
        /*0000*/ 	.byte	0x04, 0x37
        /*0002*/ 	.short	(.L_7 - .L_6)
.L_6:
        /*0004*/ 	.word	0x00000082


	//----- nvinfo : EIATTR_KPARAM_INFO
	.align		4
.L_7:
        /*0008*/ 	.byte	0x04, 0x17
        /*000a*/ 	.short	(.L_9 - .L_8)
.L_8:
        /*000c*/ 	.word	0x00000000
        /*0010*/ 	.short	0x0004
        /*0012*/ 	.short	0x0020
        /*0014*/ 	.byte	0x00, 0xf0, 0x11, 0x00


	//----- nvinfo : EIATTR_KPARAM_INFO
	.align		4
.L_9:
        /*0018*/ 	.byte	0x04, 0x17
        /*001a*/ 	.short	(.L_11 - .L_10)
.L_10:
        /*001c*/ 	.word	0x00000000
        /*0020*/ 	.short	0x0003
        /*0022*/ 	.short	0x0018
        /*0024*/ 	.byte	0x00, 0xf5, 0x21, 0x00


	//----- nvinfo : EIATTR_KPARAM_INFO
	.align		4
.L_11:
        /*0028*/ 	.byte	0x04, 0x17
        /*002a*/ 	.short	(.L_13 - .L_12)
.L_12:
        /*002c*/ 	.word	0x00000000
        /*0030*/ 	.short	0x0002
        /*0032*/ 	.short	0x0010
        /*0034*/ 	.byte	0x00, 0xf5, 0x21, 0x00


	//----- nvinfo : EIATTR_KPARAM_INFO
	.align		4
.L_13:
        /*0038*/ 	.byte	0x04, 0x17
        /*003a*/ 	.short	(.L_15 - .L_14)
.L_14:
        /*003c*/ 	.word	0x00000000
        /*0040*/ 	.short	0x0001
        /*0042*/ 	.short	0x0008
        /*0044*/ 	.byte	0x00, 0xf5, 0x21, 0x00


	//----- nvinfo : EIATTR_KPARAM_INFO
	.align		4
.L_15:
        /*0048*/ 	.byte	0x04, 0x17
        /*004a*/ 	.short	(.L_17 - .L_16)
.L_16:
        /*004c*/ 	.word	0x00000000
        /*0050*/ 	.short	0x0000
        /*0052*/ 	.short	0x0000
        /*0054*/ 	.byte	0x00, 0xf5, 0x21, 0x00


	//----- nvinfo : EIATTR_SPARSE_MMA_MASK
	.align		4
.L_17:
        /*0058*/ 	.byte	0x03, 0x50
        /*005a*/ 	.short	0x0000


	//----- nvinfo : EIATTR_MAXREG_COUNT
	.align		4
        /*005c*/ 	.byte	0x03, 0x1b
        /*005e*/ 	.short	0x00ff


	//----- nvinfo : EIATTR_NUM_BARRIERS
	.align		4
        /*0060*/ 	.byte	0x02, 0x4c
        /*0062*/ 	.byte	0x01
	.zero		1


	//----- nvinfo : EIATTR_MERCURY_ISA_VERSION
	.align		4
        /*0064*/ 	.byte	0x03, 0x5f
        /*0066*/ 	.short	0x0101


	//----- nvinfo : EIATTR_VRC_CTA_INIT_COUNT
	.align		4
        /*0068*/ 	.byte	0x02, 0x4a
	.zero		1
	.zero		1


	//----- nvinfo : EIATTR_EXIT_INSTR_OFFSETS
	.align		4
        /*006c*/ 	.byte	0x04, 0x1c
        /*006e*/ 	.short	(.L_19 - .L_18)


	//   ....[0]....
.L_18:
        /*0070*/ 	.word	0x00000200


	//   ....[1]....
        /*0074*/ 	.word	0x00000320


	//----- nvinfo : EIATTR_CRS_STACK_SIZE
	.align		4
.L_19:
        /*0078*/ 	.byte	0x04, 0x1e
        /*007a*/ 	.short	(.L_21 - .L_20)
.L_20:
        /*007c*/ 	.word	0x00000000


	//----- nvinfo : EIATTR_CBANK_PARAM_SIZE
	.align		4
.L_21:
        /*0080*/ 	.byte	0x03, 0x19
        /*0082*/ 	.short	0x0024


	//----- nvinfo : EIATTR_PARAM_CBANK
	.align		4
        /*0084*/ 	.byte	0x04, 0x0a
        /*0086*/ 	.short	(.L_23 - .L_22)
	.align		4
.L_22:
        /*0088*/ 	.word	index@(.nv.constant0._Z12searchLetterPcS_S_Pii)
        /*008c*/ 	.short	0x0380
        /*008e*/ 	.short	0x0024


	//----- nvinfo : EIATTR_SW_WAR
	.align		4
.L_23:
        /*0090*/ 	.byte	0x04, 0x36
        /*0092*/ 	.short	(.L_25 - .L_24)
.L_24:
        /*0094*/ 	.word	0x00000008
.L_25:


//--------------------- .nv.callgraph             --------------------------
	.section	.nv.callgraph,"",@"SHT_CUDA_CALLGRAPH"
	.align	4
	.sectionentsize	8
	.align		4
        /*0000*/ 	.word	0x00000000
	.align		4
        /*0004*/ 	.word	0xffffffff
	.align		4
        /*0008*/ 	.word	0x00000000
	.align		4
        /*000c*/ 	.word	0xfffffffe
	.align		4
        /*0010*/ 	.word	0x00000000
	.align		4
        /*0014*/ 	.word	0xfffffffd
	.align		4
        /*0018*/ 	.word	0x00000000
	.align		4
        /*001c*/ 	.word	0xfffffffc


//--------------------- .text._Z12searchLetterPcS_S_Pii --------------------------
	.section	.text._Z12searchLetterPcS_S_Pii,"ax",@progbits
	.align	128
        .global         _Z12searchLetterPcS_S_Pii
        .type           _Z12searchLetterPcS_S_Pii,@function
        .size           _Z12searchLetterPcS_S_Pii,(.L_x_6 - _Z12searchLetterPcS_S_Pii)
        .other          _Z12searchLetterPcS_S_Pii,@"STO_CUDA_ENTRY STV_DEFAULT"
_Z12searchLetterPcS_S_Pii:
.text._Z12searchLetterPcS_S_Pii:
[----:B------:R-:W-:Y:S01]  /*0000*/  LDC R1, c[0x0][0x37c] ;  /* 0x0000df00ff017b82 */ /* 0x000fe20000000800 */
[----:B------:R-:W0:Y:S07]  /*0010*/  S2R R0, SR_TID.X ;  /* 0x0000000000007919 */ /* 0x000e2e0000002100 */
[----:B------:R-:W0:Y:S01]  /*0020*/  S2UR UR6, SR_CTAID.X ;  /* 0x00000000000679c3 */ /* 0x000e220000002500 */
[----:B------:R-:W1:Y:S01]  /*0030*/  LDCU.64 UR8, c[0x0][0x388] ;  /* 0x00007100ff0877ac */ /* 0x000e620008000a00 */
[----:B------:R-:W2:Y:S06]  /*0040*/  LDCU.64 UR4, c[0x0][0x358] ;  /* 0x00006b00ff0477ac */ /* 0x000eac0008000a00 */
[----:B------:R-:W0:Y:S08]  /*0050*/  LDC R9, c[0x0][0x360] ;  /* 0x0000d800ff097b82 */ /* 0x000e300000000800 */
[----:B------:R-:W2:Y:S08]  /*0060*/  LDC.64 R4, c[0x0][0x390] ;  /* 0x0000e400ff047b82 */ /* 0x000eb00000000a00 */
[----:B------:R-:W3:Y:S01]  /*0070*/  LDC.64 R2, c[0x0][0x398] ;  /* 0x0000e600ff027b82 */ /* 0x000ee20000000a00 */
[----:B0-----:R-:W-:-:S05]  /*0080*/  IMAD R9, R9, UR6, R0 ;  /* 0x0000000609097c24 */ /* 0x001fca000f8e0200 */
[----:B------:R-:W-:Y:S02]  /*0090*/  SHF.R.S32.HI R0, RZ, 0x1f, R9 ;  /* 0x0000001fff007819 */ /* 0x000fe40000011409 */
[----:B-1----:R-:W-:Y:S01]  /*00a0*/  IADD3 R6, P0, PT, R9, UR8, RZ ;  /* 0x0000000809067c10 */ /* 0x002fe2000ff1e0ff */
[----:B--2---:R-:W2:Y:S03]  /*00b0*/  LDG.E.U8 R4, desc[UR4][R4.64] ;  /* 0x0000000404047981 */ /* 0x004ea6000c1e1100 */
[----:B------:R-:W-:-:S05]  /*00c0*/  IADD3.X R7, PT, PT, R0, UR9, RZ, P0, !PT ;  /* 0x0000000900077c10 */ /* 0x000fca00087fe4ff */
[----:B------:R-:W2:Y:S01]  /*00d0*/  LDG.E.U8 R11, desc[UR4][R6.64] ;  /* 0x00000004060b7981 */ /* 0x000ea2000c1e1100 */
[----:B------:R-:W-:Y:S01]  /*00e0*/  BSSY.RECONVERGENT B0, `(.L_x_0) ;  /* 0x000000d000007945 */ /* 0x000fe20003800200 */
[----:B---3--:R-:W-:Y:S01]  /*00f0*/  IMAD.WIDE R2, R9, 0x4, R2 ;  /* 0x0000000409027825 */ /* 0x008fe200078e0202 */
[----:B--2---:R-:W-:-:S13]  /*0100*/  ISETP.NE.AND P0, PT, R4, R11, PT ;  /* 0x0000000b0400720c */ /* 0x004fda0003f05270 */
[----:B------:R-:W-:Y:S05]  /*0110*/  @P0 BRA `(.L_x_1) ;  /* 0x0000000000200947 */ /* 0x000fea0003800000 */
[----:B------:R-:W-:Y:S01]  /*0120*/  IMAD.MOV.U32 R11, RZ, RZ, 0x1 ;  /* 0x00000001ff0b7424 */ /* 0x000fe200078e00ff */
[----:B------:R-:W0:Y:S04]  /*0130*/  LDCU.64 UR6, c[0x0][0x380] ;  /* 0x00007000ff0677ac */ /* 0x000e280008000a00 */
[----:B------:R1:W-:Y:S04]  /*0140*/  STG.E desc[UR4][R2.64], R11 ;  /* 0x0000000b02007986 */ /* 0x0003e8000c101904 */
[----:B------:R-:W2:Y:S01]  /*0150*/  LDG.E.U8 R7, desc[UR4][R6.64] ;  /* 0x0000000406077981 */ /* 0x000ea2000c1e1100 */
[----:B0-----:R-:W-:-:S04]  /*0160*/  IADD3 R4, P0, PT, R9, UR6, RZ ;  /* 0x0000000609047c10 */ /* 0x001fc8000ff1e0ff */
[----:B------:R-:W-:-:S05]  /*0170*/  IADD3.X R5, PT, PT, R0, UR7, RZ, P0, !PT ;  /* 0x0000000700057c10 */ /* 0x000fca00087fe4ff */
[----:B--2---:R1:W-:Y:S01]  /*0180*/  STG.E.U8 desc[UR4][R4.64], R7 ;  /* 0x0000000704007986 */ /* 0x0043e2000c101104 */
[----:B------:R-:W-:Y:S05]  /*0190*/  BRA `(.L_x_2) ;  /* 0x0000000000047947 */ /* 0x000fea0003800000 */
.L_x_1:
[----:B------:R0:W-:Y:S02]  /*01a0*/  STG.E desc[UR4][R2.64], RZ ;  /* 0x000000ff02007986 */ /* 0x0001e4000c101904 */
.L_x_2:
[----:B------:R-:W-:Y:S05]  /*01b0*/  BSYNC.RECONVERGENT B0 ;  /* 0x0000000000007941 */ /* 0x000fea0003800200 */
.L_x_0:
[----:B------:R-:W2:Y:S01]  /*01c0*/  LDCU UR6, c[0x0][0x3a0] ;  /* 0x00007400ff0677ac */ /* 0x000ea20008000800 */
[----:B------:R-:W-:Y:S01]  /*01d0*/  VIADD R0, R9, 0x1 ;  /* 0x0000000109007836 */ /* 0x000fe20000000000 */
[----:B------:R-:W-:Y:S04]  /*01e0*/  BAR.SYNC.DEFER_BLOCKING 0x0 ;  /* 0x0000000000007b1d */ /* 0x000fe80000010000 */
[----:B--2---:R-:W-:-:S13]  /*01f0*/  ISETP.GE.AND P0, PT, R0, UR6, PT ;  /* 0x0000000600007c0c */ /* 0x004fda000bf06270 */
[----:B------:R-:W-:Y:S05]  /*0200*/  @P0 EXIT ;  /* 0x000000000000094d */ /* 0x000fea0003800000 */
[----:B-1----:R-:W1:Y:S01]  /*0210*/  LDC.64 R6, c[0x0][0x398] ;  /* 0x0000e600ff067b82 */ /* 0x002e620000000a00 */
[----:B------:R-:W-:Y:S01]  /*0220*/  IMAD.MOV.U32 R8, RZ, RZ, 0x1 ;  /* 0x00000001ff087424 */ /* 0x000fe200078e00ff */
[----:B------:R-:W2:Y:S06]  /*0230*/  LDCU UR6, c[0x0][0x3a0] ;  /* 0x00007400ff0677ac */ /* 0x000eac0008000800 */
.L_x_4:
[----:B------:R-:W-:-:S05]  /*0240*/  SHF.L.U32 R8, R8, 0x1, RZ ;  /* 0x0000000108087819 */ /* 0x000fca00000006ff */
[----:B------:R-:W-:-:S05]  /*0250*/  VIADD R4, R8, 0xffffffff ;  /* 0xffffffff08047836 */ /* 0x000fca0000000000 */
[----:B------:R-:W-:-:S13]  /*0260*/  LOP3.LUT P0, RZ, R4, R9, RZ, 0xc0, !PT ;  /* 0x0000000904ff7212 */ /* 0x000fda000780c0ff */
[----:B---3--:R-:W-:Y:S05]  /*0270*/  @P0 BRA `(.L_x_3) ;  /* 0x0000000000140947 */ /* 0x008fea0003800000 */
[----:B-1----:R-:W-:Y:S01]  /*0280*/  IMAD.WIDE R4, R0, 0x4, R6 ;  /* 0x0000000400047825 */ /* 0x002fe200078e0206 */
[----:B------:R-:W3:Y:S05]  /*0290*/  LDG.E R11, desc[UR4][R2.64] ;  /* 0x00000004020b7981 */ /* 0x000eea000c1e1900 */
[----:B------:R-:W3:Y:S02]  /*02a0*/  LDG.E R4, desc[UR4][R4.64] ;  /* 0x0000000404047981 */ /* 0x000ee4000c1e1900 */
[----:B---3--:R-:W-:-:S05]  /*02b0*/  IMAD.IADD R11, R4, 0x1, R11 ;  /* 0x00000001040b7824 */ /* 0x008fca00078e020b */
[----:B------:R3:W-:Y:S02]  /*02c0*/  STG.E desc[UR4][R2.64], R11 ;  /* 0x0000000b02007986 */ /* 0x0007e4000c101904 */
.L_x_3:
[----:B------:R-:W-:Y:S01]  /*02d0*/  IADD3 R0, PT, PT, R9, R8, RZ ;  /* 0x0000000809007210 */ /* 0x000fe20007ffe0ff */
[----:B------:R-:W-:Y:S05]  /*02e0*/  WARPSYNC.ALL ;  /* 0x0000000000007948 */ /* 0x000fea0003800000 */
[----:B------:R-:W-:Y:S01]  /*02f0*/  BAR.SYNC.DEFER_BLOCKING 0x0 ;  /* 0x0000000000007b1d */ /* 0x000fe20000010000 */
[----:B--2---:R-:W-:-:S13]  /*0300*/  ISETP.GE.AND P0, PT, R0, UR6, PT ;  /* 0x0000000600007c0c */ /* 0x004fda000bf06270 */
[----:B------:R-:W-:Y:S05]  /*0310*/  @!P0 BRA `(.L_x_4) ;  /* 0xfffffffc00c88947 */ /* 0x000fea000383ffff */
[----:B------:R-:W-:Y:S05]  /*0320*/  EXIT ;  /* 0x000000000000794d */ /* 0x000fea0003800000 */
.L_x_5:
[----:B------:R-:W-:-:S00]  /*0330*/  BRA `(.L_x_5) ;  /* 0xfffffffc00fc7947 */ /* 0x000fc0000383ffff */
[----:B------:R-:W-:-:S00]  /*0340*/  NOP ;  /* 0x0000000000007918 */ /* 0x000fc00000000000 */
        /* <DEDUP_REMOVED lines=11> */
.L_x_6:


//--------------------- .nv.shared.reserved.0     --------------------------
	.section	.nv.shared.reserved.0,"aw",@nobits
	.weak		__nv_reservedSMEM_offset_0_alias
	.size		__nv_reservedSMEM_offset_0_alias, 0, 64
	.other		__nv_reservedSMEM_offset_0_alias,@"STO_CUDA_RESERVED_SHARED STV_DEFAULT"
__nv_reservedSMEM_offset_0_alias:
	.zero		0
	.zero		64


//--------------------- .nv.constant0._Z12searchLetterPcS_S_Pii --------------------------
	.section	.nv.constant0._Z12searchLetterPcS_S_Pii,"a",@progbits
	.sectionflags	@""
	.align	4
.nv.constant0._Z12searchLetterPcS_S_Pii:
	.zero		932


//--------------------- SYMBOLS --------------------------

	.type		.nv.reservedSmem.offset0,@object
	.size		.nv.reservedSmem.offset0,0x4
